//
// Generated by NVIDIA NVVM Compiler
//
// Compiler Build ID: CL-36424714
// Cuda compilation tools, release 13.0, V13.0.88
// Based on NVVM 20.0.0
//

.version 9.0
.target sm_100
.address_size 64

	// .globl	_Z6matmulPfS_S_i
// _ZZ6matmulPfS_S_iE2AA has been demoted
// _ZZ6matmulPfS_S_iE2BB has been demoted

.visible .entry _Z6matmulPfS_S_i(
	.param .u64 .ptr .align 1 _Z6matmulPfS_S_i_param_0,
	.param .u64 .ptr .align 1 _Z6matmulPfS_S_i_param_1,
	.param .u64 .ptr .align 1 _Z6matmulPfS_S_i_param_2,
	.param .u32 _Z6matmulPfS_S_i_param_3
)
{
	.reg .pred 	%p<11>;
	.reg .b32 	%r<97>;
	.reg .b32 	%f<73>;
	.reg .b64 	%rd<13>;
	// demoted variable
	.shared .align 4 .b8 _ZZ6matmulPfS_S_iE2AA[1024];
	// demoted variable
	.shared .align 4 .b8 _ZZ6matmulPfS_S_iE2BB[1024];
	ld.param.u64 	%rd3, [_Z6matmulPfS_S_i_param_0];
	ld.param.u64 	%rd4, [_Z6matmulPfS_S_i_param_1];
	ld.param.u64 	%rd5, [_Z6matmulPfS_S_i_param_2];
	ld.param.u32 	%r31, [_Z6matmulPfS_S_i_param_3];
	mov.u32 	%r32, %ctaid.y;
	mov.u32 	%r33, %ntid.y;
	mov.u32 	%r1, %tid.y;
	mad.lo.s32 	%r2, %r32, %r33, %r1;
	mov.u32 	%r34, %ctaid.x;
	mov.u32 	%r3, %ntid.x;
	mov.u32 	%r4, %tid.x;
	mad.lo.s32 	%r5, %r34, %r3, %r4;
	add.s32 	%r35, %r3, %r31;
	add.s32 	%r36, %r35, -1;
	div.s32 	%r6, %r36, %r3;
	setp.lt.s32 	%p1, %r6, 1;
	mov.f32 	%f71, 0f00000000;
	@%p1 bra 	$L__BB0_14;
	mad.lo.s32 	%r7, %r31, %r2, %r4;
	mul.lo.s32 	%r8, %r1, %r3;
	add.s32 	%r38, %r8, %r4;
	shl.b32 	%r39, %r38, 2;
	mov.u32 	%r40, _ZZ6matmulPfS_S_iE2AA;
	add.s32 	%r9, %r40, %r39;
	mov.u32 	%r41, _ZZ6matmulPfS_S_iE2BB;
	add.s32 	%r10, %r41, %r39;
	and.b32  	%r11, %r3, 7;
	and.b32  	%r12, %r3, 2040;
	shl.b32 	%r42, %r4, 2;
	add.s32 	%r13, %r41, %r42;
	shl.b32 	%r14, %r3, 5;
	shl.b32 	%r43, %r8, 2;
	add.s32 	%r44, %r43, %r40;
	add.s32 	%r15, %r44, 16;
	shl.b32 	%r16, %r3, 2;
	cvta.to.global.u64 	%rd1, %rd3;
	cvta.to.global.u64 	%rd2, %rd4;
	mov.f32 	%f71, 0f00000000;
	mov.b32 	%r90, 0;
$L__BB0_2:
	setp.lt.u32 	%p2, %r3, 8;
	mul.lo.s32 	%r46, %r90, %r3;
	add.s32 	%r47, %r7, %r46;
	mul.wide.s32 	%rd6, %r47, 4;
	add.s64 	%rd7, %rd1, %rd6;
	ld.global.f32 	%f18, [%rd7];
	st.shared.f32 	[%r9], %f18;
	add.s32 	%r48, %r46, %r1;
	mad.lo.s32 	%r49, %r48, %r31, %r5;
	mul.wide.s32 	%rd8, %r49, 4;
	add.s64 	%rd9, %rd2, %rd8;
	ld.global.f32 	%f19, [%rd9];
	st.shared.f32 	[%r10], %f19;
	bar.sync 	0;
	mov.b32 	%r95, 0;
	@%p2 bra 	$L__BB0_5;
	and.b32  	%r50, %r3, -8;
	neg.s32 	%r93, %r50;
	mov.u32 	%r91, %r15;
	mov.u32 	%r92, %r13;
$L__BB0_4:
	.pragma "nounroll";
	ld.shared.f32 	%f20, [%r91+-16];
	ld.shared.f32 	%f21, [%r92];
	fma.rn.f32 	%f22, %f20, %f21, %f71;
	ld.shared.f32 	%f23, [%r91+-12];
	add.s32 	%r51, %r92, %r16;
	ld.shared.f32 	%f24, [%r51];
	fma.rn.f32 	%f25, %f23, %f24, %f22;
	ld.shared.f32 	%f26, [%r91+-8];
	add.s32 	%r52, %r51, %r16;
	ld.shared.f32 	%f27, [%r52];
	fma.rn.f32 	%f28, %f26, %f27, %f25;
	ld.shared.f32 	%f29, [%r91+-4];
	add.s32 	%r53, %r52, %r16;
	ld.shared.f32 	%f30, [%r53];
	fma.rn.f32 	%f31, %f29, %f30, %f28;
	ld.shared.f32 	%f32, [%r91];
	add.s32 	%r54, %r53, %r16;
	ld.shared.f32 	%f33, [%r54];
	fma.rn.f32 	%f34, %f32, %f33, %f31;
	ld.shared.f32 	%f35, [%r91+4];
	add.s32 	%r55, %r54, %r16;
	ld.shared.f32 	%f36, [%r55];
	fma.rn.f32 	%f37, %f35, %f36, %f34;
	ld.shared.f32 	%f38, [%r91+8];
	add.s32 	%r56, %r55, %r16;
	ld.shared.f32 	%f39, [%r56];
	fma.rn.f32 	%f40, %f38, %f39, %f37;
	ld.shared.f32 	%f41, [%r91+12];
	add.s32 	%r57, %r56, %r16;
	ld.shared.f32 	%f42, [%r57];
	fma.rn.f32 	%f71, %f41, %f42, %f40;
	add.s32 	%r93, %r93, 8;
	add.s32 	%r92, %r92, %r14;
	add.s32 	%r91, %r91, 32;
	setp.ne.s32 	%p3, %r93, 0;
	mov.u32 	%r95, %r12;
	@%p3 bra 	$L__BB0_4;
$L__BB0_5:
	setp.eq.s32 	%p4, %r11, 0;
	@%p4 bra 	$L__BB0_13;
	add.s32 	%r58, %r11, -1;
	setp.lt.u32 	%p5, %r58, 3;
	@%p5 bra 	$L__BB0_8;
	add.s32 	%r59, %r95, %r8;
	shl.b32 	%r60, %r59, 2;
	mov.u32 	%r61, _ZZ6matmulPfS_S_iE2AA;
	add.s32 	%r62, %r61, %r60;
	ld.shared.f32 	%f44, [%r62];
	mad.lo.s32 	%r63, %r95, %r3, %r4;
	shl.b32 	%r64, %r63, 2;
	mov.u32 	%r65, _ZZ6matmulPfS_S_iE2BB;
	add.s32 	%r66, %r65, %r64;
	ld.shared.f32 	%f45, [%r66];
	fma.rn.f32 	%f46, %f44, %f45, %f71;
	ld.shared.f32 	%f47, [%r62+4];
	add.s32 	%r67, %r66, %r16;
	ld.shared.f32 	%f48, [%r67];
	fma.rn.f32 	%f49, %f47, %f48, %f46;
	ld.shared.f32 	%f50, [%r62+8];
	add.s32 	%r68, %r67, %r16;
	ld.shared.f32 	%f51, [%r68];
	fma.rn.f32 	%f52, %f50, %f51, %f49;
	ld.shared.f32 	%f53, [%r62+12];
	add.s32 	%r69, %r68, %r16;
	ld.shared.f32 	%f54, [%r69];
	fma.rn.f32 	%f71, %f53, %f54, %f52;
	add.s32 	%r95, %r95, 4;
$L__BB0_8:
	and.b32  	%r70, %r3, 3;
	setp.eq.s32 	%p6, %r70, 0;
	@%p6 bra 	$L__BB0_13;
	setp.eq.s32 	%p7, %r70, 1;
	@%p7 bra 	$L__BB0_11;
	add.s32 	%r71, %r95, %r8;
	shl.b32 	%r72, %r71, 2;
	mov.u32 	%r73, _ZZ6matmulPfS_S_iE2AA;
	add.s32 	%r74, %r73, %r72;
	ld.shared.f32 	%f56, [%r74];
	mad.lo.s32 	%r75, %r95, %r3, %r4;
	shl.b32 	%r76, %r75, 2;
	mov.u32 	%r77, _ZZ6matmulPfS_S_iE2BB;
	add.s32 	%r78, %r77, %r76;
	ld.shared.f32 	%f57, [%r78];
	fma.rn.f32 	%f58, %f56, %f57, %f71;
	ld.shared.f32 	%f59, [%r74+4];
	add.s32 	%r79, %r78, %r16;
	ld.shared.f32 	%f60, [%r79];
	fma.rn.f32 	%f71, %f59, %f60, %f58;
	add.s32 	%r95, %r95, 2;
$L__BB0_11:
	and.b32  	%r80, %r3, 1;
	setp.eq.b32 	%p8, %r80, 1;
	not.pred 	%p9, %p8;
	@%p9 bra 	$L__BB0_13;
	add.s32 	%r81, %r95, %r8;
	shl.b32 	%r82, %r81, 2;
	mov.u32 	%r83, _ZZ6matmulPfS_S_iE2AA;
	add.s32 	%r84, %r83, %r82;
	ld.shared.f32 	%f61, [%r84];
	mad.lo.s32 	%r85, %r95, %r3, %r4;
	shl.b32 	%r86, %r85, 2;
	mov.u32 	%r87, _ZZ6matmulPfS_S_iE2BB;
	add.s32 	%r88, %r87, %r86;
	ld.shared.f32 	%f62, [%r88];
	fma.rn.f32 	%f71, %f61, %f62, %f71;
$L__BB0_13:
	bar.sync 	0;
	add.s32 	%r90, %r90, 1;
	setp.ne.s32 	%p10, %r90, %r6;
	@%p10 bra 	$L__BB0_2;
$L__BB0_14:
	cvta.to.global.u64 	%rd10, %rd5;
	mad.lo.s32 	%r89, %r31, %r2, %r5;
	mul.wide.s32 	%rd11, %r89, 4;
	add.s64 	%rd12, %rd10, %rd11;
	st.global.f32 	[%rd12], %f71;
	ret;

}


// ===== COMPILED SASS (sm_100) =====

	.target	sm_100

	.elftype	@"ET_EXEC"


//--------------------- .note.nv.tkinfo           --------------------------
	.section	.note.nv.tkinfo,"",@"SHT_NOTE"
	.sectionflags	@"SHF_NOTE_NV_TKINFO"
	.tkinfo
        /*0018*/ 	.word	0x00000002
        /*0030*/ 	.string	""
        /*0030*/ 	.string	"ptxas"
        /*0030*/ 	.string	"Cuda compilation tools, release 13.0, V13.0.88"
        /*0030*/ 	.string	"Build cuda_13.0.r13.0/compiler.36424714_0"
        /*0030*/ 	.string	"-arch sm_100 -m 64 "



//--------------------- .note.nv.cuinfo           --------------------------
	.section	.note.nv.cuinfo,"",@"SHT_NOTE"
	.sectionflags	@"SHF_NOTE_NV_CUINFO"
        /*0018*/ 	.short	0x0002
        /*001a*/ 	.short	0x0064
        /*001c*/ 	.short	0x0082
	.zero		2


//--------------------- .nv.info                  --------------------------
	.section	.nv.info,"",@"SHT_CUDA_INFO"
	.align	4


	//----- nvinfo : EIATTR_REGCOUNT
	.align		4
        /*0000*/ 	.byte	0x04, 0x2f
        /*0002*/ 	.short	(.L_1 - .L_0)
	.align		4
.L_0:
        /*0004*/ 	.word	index@(_Z6matmulPfS_S_i)
        /*0008*/ 	.word	0x00000020


	//----- nvinfo : EIATTR_FRAME_SIZE
	.align		4
.L_1:
        /*000c*/ 	.byte	0x04, 0x11
        /*000e*/ 	.short	(.L_3 - .L_2)
	.align		4
.L_2:
        /*0010*/ 	.word	index@(_Z6matmulPfS_S_i)
        /*0014*/ 	.word	0x00000000


	//----- nvinfo : EIATTR_MIN_STACK_SIZE
	.align		4
.L_3:
        /*0018*/ 	.byte	0x04, 0x12
        /*001a*/ 	.short	(.L_5 - .L_4)
	.align		4
.L_4:
        /*001c*/ 	.word	index@(_Z6matmulPfS_S_i)
        /*0020*/ 	.word	0x00000000
.L_5:


//--------------------- .nv.compat                --------------------------
	.section	.nv.compat,"",@"SHT_CUDA_COMPAT_INFO"
	.align	4
        /*0000*/ 	.byte	0x02, 0x09, 0x00, 0x00, 0x02, 0x02, 0x01, 0x00, 0x02, 0x05, 0x05, 0x00, 0x03, 0x07, 0x01, 0x01
        /*0010*/ 	.byte	0x02, 0x03, 0x00, 0x00, 0x02, 0x06, 0x01, 0x00, 0x04, 0x0b, 0x08, 0x00, 0x09, 0x00, 0x00, 0x00
        /*0020*/ 	.byte	0x00, 0x00, 0x00, 0x00


//--------------------- .nv.info._Z6matmulPfS_S_i --------------------------
	.section	.nv.info._Z6matmulPfS_S_i,"",@"SHT_CUDA_INFO"
	.sectionflags	@""
	.align	4


	//----- nvinfo : EIATTR_CUDA_API_VERSION
	.align		4
        /*0000*/ 	.byte	0x04, 0x37
        /*0002*/ 	.short	(.L_7 - .L_6)
.L_6:
        /*0004*/ 	.word	0x00000082


	//----- nvinfo : EIATTR_KPARAM_INFO
	.align		4
.L_7:
        /*0008*/ 	.byte	0x04, 0x17
        /*000a*/ 	.short	(.L_9 - .L_8)
.L_8:
        /*000c*/ 	.word	0x00000000
        /*0010*/ 	.short	0x0003
        /*0012*/ 	.short	0x0018
        /*0014*/ 	.byte	0x00, 0xf0, 0x11, 0x00


	//----- nvinfo : EIATTR_KPARAM_INFO
	.align		4
.L_9:
        /*0018*/ 	.byte	0x04, 0x17
        /*001a*/ 	.short	(.L_11 - .L_10)
.L_10:
        /*001c*/ 	.word	0x00000000
        /*0020*/ 	.short	0x0002
        /*0022*/ 	.short	0x0010
        /*0024*/ 	.byte	0x00, 0xf5, 0x21, 0x00


	//----- nvinfo : EIATTR_KPARAM_INFO
	.align		4
.L_11:
        /*0028*/ 	.byte	0x04, 0x17
        /*002a*/ 	.short	(.L_13 - .L_12)
.L_12:
        /*002c*/ 	.word	0x00000000
        /*0030*/ 	.short	0x0001
        /*0032*/ 	.short	0x0008
        /*0034*/ 	.byte	0x00, 0xf5, 0x21, 0x00


	//----- nvinfo : EIATTR_KPARAM_INFO
	.align		4
.L_13:
        /*0038*/ 	.byte	0x04, 0x17
        /*003a*/ 	.short	(.L_15 - .L_14)
.L_14:
        /*003c*/ 	.word	0x00000000
        /*0040*/ 	.short	0x0000
        /*0042*/ 	.short	0x0000
        /*0044*/ 	.byte	0x00, 0xf5, 0x21, 0x00


	//----- nvinfo : EIATTR_SPARSE_MMA_MASK
	.align		4
.L_15:
        /*0048*/ 	.byte	0x03, 0x50
        /*004a*/ 	.short	0x0000


	//----- nvinfo : EIATTR_MAXREG_COUNT
	.align		4
        /*004c*/ 	.byte	0x03, 0x1b
        /*004e*/ 	.short	0x00ff


	//----- nvinfo : EIATTR_NUM_BARRIERS
	.align		4
        /*0050*/ 	.byte	0x02, 0x4c
        /*0052*/ 	.byte	0x01
	.zero		1


	//----- nvinfo : EIATTR_MERCURY_ISA_VERSION
	.align		4
        /*0054*/ 	.byte	0x03, 0x5f
        /*0056*/ 	.short	0x0101


	//----- nvinfo : EIATTR_VRC_CTA_INIT_COUNT
	.align		4
        /*0058*/ 	.byte	0x02, 0x4a
	.zero		1
	.zero		1


	//----- nvinfo : EIATTR_EXIT_INSTR_OFFSETS
	.align		4
        /*005c*/ 	.byte	0x04, 0x1c
        /*005e*/ 	.short	(.L_17 - .L_16)


	//   ....[0]....
.L_16:
        /*0060*/ 	.word	0x00000bd0


	//----- nvinfo : EIATTR_CBANK_PARAM_SIZE
	.align		4
.L_17:
        /*0064*/ 	.byte	0x03, 0x19
        /*0066*/ 	.short	0x001c


	//----- nvinfo : EIATTR_PARAM_CBANK
	.align		4
        /*0068*/ 	.byte	0x04, 0x0a
        /*006a*/ 	.short	(.L_19 - .L_18)
	.align		4
.L_18:
        /*006c*/ 	.word	index@(.nv.constant0._Z6matmulPfS_S_i)
        /*0070*/ 	.short	0x0380
        /*0072*/ 	.short	0x001c


	//----- nvinfo : EIATTR_SW_WAR
	.align		4
.L_19:
        /*0074*/ 	.byte	0x04, 0x36
        /*0076*/ 	.short	(.L_21 - .L_20)
.L_20:
        /*0078*/ 	.word	0x00000008
.L_21:


//--------------------- .nv.callgraph             --------------------------
	.section	.nv.callgraph,"",@"SHT_CUDA_CALLGRAPH"
	.align	4
	.sectionentsize	8
	.align		4
        /*0000*/ 	.word	0x00000000
	.align		4
        /*0004*/ 	.word	0xffffffff
	.align		4
        /*0008*/ 	.word	0x00000000
	.align		4
        /*000c*/ 	.word	0xfffffffe
	.align		4
        /*0010*/ 	.word	0x00000000
	.align		4
        /*0014*/ 	.word	0xfffffffd
	.align		4
        /*0018*/ 	.word	0x00000000
	.align		4
        /*001c*/ 	.word	0xfffffffc


//--------------------- .text._Z6matmulPfS_S_i    --------------------------
	.section	.text._Z6matmulPfS_S_i,"ax",@progbits
	.align	128
        .global         _Z6matmulPfS_S_i
        .type           _Z6matmulPfS_S_i,@function
        .size           _Z6matmulPfS_S_i,(.L_x_8 - _Z6matmulPfS_S_i)
        .other          _Z6matmulPfS_S_i,@"STO_CUDA_ENTRY STV_DEFAULT"
_Z6matmulPfS_S_i:
.text._Z6matmulPfS_S_i:
[----:B------:R-:W-:Y:S08]  /*0000*/  LDC R1, c[0x0][0x37c] ;  /* 0x0000df00ff017b82 */ /* 0x000ff00000000800 */
[----:B------:R-:W0:Y:S01]  /*0010*/  LDC R8, c[0x0][0x364] ;  /* 0x0000d900ff087b82 */ /* 0x000e220000000800 */
[----:B------:R-:W1:Y:S01]  /*0020*/  LDCU UR10, c[0x0][0x398] ;  /* 0x00007300ff0a77ac */ /* 0x000e620008000800 */
[----:B------:R-:W-:Y:S01]  /*0030*/  IMAD.MOV.U32 R18, RZ, RZ, RZ ;  /* 0x000000ffff127224 */ /* 0x000fe200078e00ff */
[----:B------:R-:W2:Y:S05]  /*0040*/  LDCU.64 UR8, c[0x0][0x358] ;  /* 0x00006b00ff0877ac */ /* 0x000eaa0008000a00 */
[----:B------:R-:W3:Y:S08]  /*0050*/  LDC R0, c[0x0][0x360] ;  /* 0x0000d800ff007b82 */ /* 0x000ef00000000800 */
[----:B------:R-:W-:Y:S08]  /*0060*/  S2UR UR4, SR_CTAID.Y ;  /* 0x00000000000479c3 */ /* 0x000ff00000002600 */
[----:B------:R-:W4:Y:S01]  /*0070*/  S2UR UR5, SR_CTAID.X ;  /* 0x00000000000579c3 */ /* 0x000f220000002500 */
[----:B---3--:R-:W-:-:S02]  /*0080*/  IABS R7, R0 ;  /* 0x0000000000077213 */ /* 0x008fc40000000000 */
[----:B-1----:R-:W-:Y:S02]  /*0090*/  IADD3 R2, PT, PT, R0, UR10, RZ ;  /* 0x0000000a00027c10 */ /* 0x002fe4000fffe0ff */
[----:B------:R-:W1:Y:S03]  /*00a0*/  I2F.RP R4, R7 ;  /* 0x0000000700047306 */ /* 0x000e660000209400 */
[----:B------:R-:W-:Y:S01]  /*00b0*/  VIADD R5, R2, 0xffffffff ;  /* 0xffffffff02057836 */ /* 0x000fe20000000000 */
[----:B------:R-:W-:-:S04]  /*00c0*/  IABS R2, R0 ;  /* 0x0000000000027213 */ /* 0x000fc80000000000 */
[----:B-1----:R-:W1:Y:S02]  /*00d0*/  MUFU.RCP R4, R4 ;  /* 0x0000000400047308 */ /* 0x002e640000001000 */
[----:B-1----:R-:W-:Y:S02]  /*00e0*/  IADD3 R3, PT, PT, R4, 0xffffffe, RZ ;  /* 0x0ffffffe04037810 */ /* 0x002fe40007ffe0ff */
[----:B------:R-:W-:Y:S01]  /*00f0*/  IADD3 R4, PT, PT, RZ, -R2, RZ ;  /* 0x80000002ff047210 */ /* 0x000fe20007ffe0ff */
[----:B------:R-:W-:-:S03]  /*0100*/  IMAD.MOV.U32 R2, RZ, RZ, RZ ;  /* 0x000000ffff027224 */ /* 0x000fc600078e00ff */
[----:B------:R-:W1:Y:S02]  /*0110*/  F2I.FTZ.U32.TRUNC.NTZ R3, R3 ;  /* 0x0000000300037305 */ /* 0x000e64000021f000 */
[----:B-1----:R-:W-:-:S04]  /*0120*/  IMAD.MOV R6, RZ, RZ, -R3 ;  /* 0x000000ffff067224 */ /* 0x002fc800078e0a03 */
[----:B------:R-:W-:Y:S01]  /*0130*/  IMAD R9, R6, R7, RZ ;  /* 0x0000000706097224 */ /* 0x000fe200078e02ff */
[----:B------:R-:W-:Y:S02]  /*0140*/  IABS R6, R5 ;  /* 0x0000000500067213 */ /* 0x000fe40000000000 */
[----:B------:R-:W-:Y:S01]  /*0150*/  LOP3.LUT R5, R5, R0, RZ, 0x3c, !PT ;  /* 0x0000000005057212 */ /* 0x000fe200078e3cff */
[----:B------:R-:W-:Y:S01]  /*0160*/  IMAD.HI.U32 R2, R3, R9, R2 ;  /* 0x0000000903027227 */ /* 0x000fe200078e0002 */
[----:B------:R-:W-:Y:S01]  /*0170*/  MOV R3, R6 ;  /* 0x0000000600037202 */ /* 0x000fe20000000f00 */
[----:B------:R-:W4:Y:S01]  /*0180*/  S2R R9, SR_TID.X ;  /* 0x0000000000097919 */ /* 0x000f220000002100 */
[----:B------:R-:W-:-:S03]  /*0190*/  ISETP.GE.AND P1, PT, R5, RZ, PT ;  /* 0x000000ff0500720c */ /* 0x000fc60003f26270 */
[----:B------:R-:W-:-:S04]  /*01a0*/  IMAD.HI.U32 R6, R2, R3, RZ ;  /* 0x0000000302067227 */ /* 0x000fc800078e00ff */
[----:B------:R-:W-:-:S05]  /*01b0*/  IMAD R2, R6, R4, R3 ;  /* 0x0000000406027224 */ /* 0x000fca00078e0203 */
[----:B------:R-:W-:-:S13]  /*01c0*/  ISETP.GT.U32.AND P2, PT, R7, R2, PT ;  /* 0x000000020700720c */ /* 0x000fda0003f44070 */
[----:B------:R-:W-:Y:S01]  /*01d0*/  @!P2 IMAD.IADD R2, R2, 0x1, -R7 ;  /* 0x000000010202a824 */ /* 0x000fe200078e0a07 */
[----:B------:R-:W-:Y:S02]  /*01e0*/  @!P2 IADD3 R6, PT, PT, R6, 0x1, RZ ;  /* 0x000000010606a810 */ /* 0x000fe40007ffe0ff */
[----:B------:R-:W-:Y:S02]  /*01f0*/  ISETP.NE.AND P2, PT, R0, RZ, PT ;  /* 0x000000ff0000720c */ /* 0x000fe40003f45270 */
[----:B------:R-:W-:Y:S01]  /*0200*/  ISETP.GE.U32.AND P0, PT, R2, R7, PT ;  /* 0x000000070200720c */ /* 0x000fe20003f06070 */
[----:B----4-:R-:W-:Y:S01]  /*0210*/  IMAD R11, R0, UR5, R9 ;  /* 0x00000005000b7c24 */ /* 0x010fe2000f8e0209 */
[----:B------:R-:W0:Y:S11]  /*0220*/  S2R R7, SR_TID.Y ;  /* 0x0000000000077919 */ /* 0x000e360000002200 */
[----:B------:R-:W-:-:S05]  /*0230*/  @P0 VIADD R6, R6, 0x1 ;  /* 0x0000000106060836 */ /* 0x000fca0000000000 */
[----:B------:R-:W-:Y:S02]  /*0240*/  @!P1 IADD3 R6, PT, PT, -R6, RZ, RZ ;  /* 0x000000ff06069210 */ /* 0x000fe40007ffe1ff */
[----:B------:R-:W-:-:S04]  /*0250*/  @!P2 LOP3.LUT R6, RZ, R0, RZ, 0x33, !PT ;  /* 0x00000000ff06a212 */ /* 0x000fc800078e33ff */
[----:B------:R-:W-:Y:S01]  /*0260*/  ISETP.GE.AND P0, PT, R6, 0x1, PT ;  /* 0x000000010600780c */ /* 0x000fe20003f06270 */
[----:B0-----:R-:W-:-:S12]  /*0270*/  IMAD R8, R8, UR4, R7 ;  /* 0x0000000408087c24 */ /* 0x001fd8000f8e0207 */
[----:B--2---:R-:W-:Y:S05]  /*0280*/  @!P0 BRA `(.L_x_0) ;  /* 0x0000000800408947 */ /* 0x004fea0003800000 */
[----:B------:R-:W0:Y:S01]  /*0290*/  S2UR UR6, SR_CgaCtaId ;  /* 0x00000000000679c3 */ /* 0x000e220000008800 */
[----:B------:R-:W-:Y:S01]  /*02a0*/  UMOV UR4, 0x400 ;  /* 0x0000040000047882 */ /* 0x000fe20000000000 */
[----:B------:R-:W-:Y:S01]  /*02b0*/  IMAD R10, R7, R0, RZ ;  /* 0x00000000070a7224 */ /* 0x000fe200078e02ff */
[----:B------:R-:W-:Y:S01]  /*02c0*/  UIADD3 UR5, UPT, UPT, UR4, 0x400, URZ ;  /* 0x0000040004057890 */ /* 0x000fe2000fffe0ff */
[----:B------:R-:W-:Y:S01]  /*02d0*/  IMAD R13, R8, UR10, R9 ;  /* 0x0000000a080d7c24 */ /* 0x000fe2000f8e0209 */
[----:B------:R-:W-:Y:S01]  /*02e0*/  LOP3.LUT R20, R0, 0x7, RZ, 0xc0, !PT ;  /* 0x0000000700147812 */ /* 0x000fe200078ec0ff */
[----:B------:R-:W-:Y:S01]  /*02f0*/  IMAD.MOV.U32 R18, RZ, RZ, RZ ;  /* 0x000000ffff127224 */ /* 0x000fe200078e00ff */
[----:B------:R-:W-:Y:S02]  /*0300*/  IADD3 R15, PT, PT, R10, R9, RZ ;  /* 0x000000090a0f7210 */ /* 0x000fe40007ffe0ff */
[----:B------:R-:W-:Y:S01]  /*0310*/  LOP3.LUT R12, R0, 0x7f8, RZ, 0xc0, !PT ;  /* 0x000007f8000c7812 */ /* 0x000fe200078ec0ff */
[----:B0-----:R-:W-:-:S02]  /*0320*/  ULEA UR4, UR6, UR4, 0x18 ;  /* 0x0000000406047291 */ /* 0x001fc4000f8ec0ff */
[----:B------:R-:W-:-:S04]  /*0330*/  ULEA UR5, UR6, UR5, 0x18 ;  /* 0x0000000506057291 */ /* 0x000fc8000f8ec0ff */
[----:B------:R-:W-:Y:S02]  /*0340*/  LEA R16, R10, UR4, 0x2 ;  /* 0x000000040a107c11 */ /* 0x000fe4000f8e10ff */
[C---:B------:R-:W-:Y:S01]  /*0350*/  LEA R14, R15.reuse, UR4, 0x2 ;  /* 0x000000040f0e7c11 */ /* 0x040fe2000f8e10ff */
[----:B------:R-:W-:Y:S01]  /*0360*/  UMOV UR4, URZ ;  /* 0x000000ff00047c82 */ /* 0x000fe20008000000 */
[----:B------:R-:W-:Y:S02]  /*0370*/  LEA R15, R15, UR5, 0x2 ;  /* 0x000000050f0f7c11 */ /* 0x000fe4000f8e10ff */
[----:B------:R-:W-:Y:S02]  /*0380*/  IADD3 R16, PT, PT, R16, 0x10, RZ ;  /* 0x0000001010107810 */ /* 0x000fe40007ffe0ff */
[----:B------:R-:W-:-:S07]  /*0390*/  LEA R17, R9, UR5, 0x2 ;  /* 0x0000000509117c11 */ /* 0x000fce000f8e10ff */
.L_x_6:
[----:B0-----:R-:W0:Y:S01]  /*03a0*/  LDC.64 R4, c[0x0][0x380] ;  /* 0x0000e000ff047b82 */ /* 0x001e220000000a00 */
[----:B------:R-:W1:Y:S01]  /*03b0*/  LDCU UR10, c[0x0][0x398] ;  /* 0x00007300ff0a77ac */ /* 0x000e620008000800 */
[C---:B------:R-:W-:Y:S02]  /*03c0*/  IMAD R22, R0.reuse, UR4, R7 ;  /* 0x0000000400167c24 */ /* 0x040fe4000f8e0207 */
[----:B------:R-:W-:-:S04]  /*03d0*/  IMAD R19, R0, UR4, R13 ;  /* 0x0000000400137c24 */ /* 0x000fc8000f8e020d */
[----:B------:R-:W2:Y:S01]  /*03e0*/  LDC.64 R2, c[0x0][0x388] ;  /* 0x0000e200ff027b82 */ /* 0x000ea20000000a00 */
[----:B-1----:R-:W-:Y:S02]  /*03f0*/  IMAD R21, R22, UR10, R11 ;  /* 0x0000000a16157c24 */ /* 0x002fe4000f8e020b */
[----:B0-----:R-:W-:-:S06]  /*0400*/  IMAD.WIDE R4, R19, 0x4, R4 ;  /* 0x0000000413047825 */ /* 0x001fcc00078e0204 */
[----:B------:R-:W3:Y:S01]  /*0410*/  LDG.E R5, desc[UR8][R4.64] ;  /* 0x0000000804057981 */ /* 0x000ee2000c1e1900 */
[----:B--2---:R-:W-:-:S06]  /*0420*/  IMAD.WIDE R2, R21, 0x4, R2 ;  /* 0x0000000415027825 */ /* 0x004fcc00078e0202 */
[----:B------:R-:W2:Y:S01]  /*0430*/  LDG.E R2, desc[UR8][R2.64] ;  /* 0x0000000802027981 */ /* 0x000ea2000c1e1900 */
[----:B------:R-:W-:Y:S01]  /*0440*/  ISETP.GE.U32.AND P1, PT, R0, 0x8, PT ;  /* 0x000000080000780c */ /* 0x000fe20003f26070 */
[----:B------:R-:W-:Y:S01]  /*0450*/  UIADD3 UR4, UPT, UPT, UR4, 0x1, URZ ;  /* 0x0000000104047890 */ /* 0x000fe2000fffe0ff */
[----:B------:R-:W-:-:S05]  /*0460*/  IMAD.MOV.U32 R19, RZ, RZ, RZ ;  /* 0x000000ffff137224 */ /* 0x000fca00078e00ff */
[----:B------:R-:W-:Y:S01]  /*0470*/  ISETP.NE.AND P0, PT, R6, UR4, PT ;  /* 0x0000000406007c0c */ /* 0x000fe2000bf05270 */
[----:B---3--:R0:W-:Y:S04]  /*0480*/  STS [R14], R5 ;  /* 0x000000050e007388 */ /* 0x0081e80000000800 */
[----:B--2---:R0:W-:Y:S01]  /*0490*/  STS [R15], R2 ;  /* 0x000000020f007388 */ /* 0x0041e20000000800 */
[----:B------:R-:W-:Y:S06]  /*04a0*/  BAR.SYNC.DEFER_BLOCKING 0x0 ;  /* 0x0000000000007b1d */ /* 0x000fec0000010000 */
[----:B------:R-:W-:Y:S05]  /*04b0*/  @!P1 BRA `(.L_x_1) ;  /* 0x0000000000a49947 */ /* 0x000fea0003800000 */
[----:B------:R-:W-:Y:S01]  /*04c0*/  LOP3.LUT R4, R0, 0xfffffff8, RZ, 0xc0, !PT ;  /* 0xfffffff800047812 */ /* 0x000fe200078ec0ff */
[----:B------:R-:W-:Y:S01]  /*04d0*/  IMAD.MOV.U32 R3, RZ, RZ, R17 ;  /* 0x000000ffff037224 */ /* 0x000fe200078e0011 */
[----:B0-----:R-:W-:Y:S02]  /*04e0*/  MOV R2, R16 ;  /* 0x0000001000027202 */ /* 0x001fe40000000f00 */
[----:B------:R-:W-:-:S07]  /*04f0*/  IADD3 R4, PT, PT, -R4, RZ, RZ ;  /* 0x000000ff04047210 */ /* 0x000fce0007ffe1ff */
.L_x_2:
[----:B------:R-:W-:Y:S01]  /*0500*/  LDS R21, [R2+-0x10] ;  /* 0xfffff00002157984 */ /* 0x000fe20000000800 */
[----:B------:R-:W-:Y:S01]  /*0510*/  IMAD R25, R0, 0x4, R3 ;  /* 0x0000000400197824 */ /* 0x000fe200078e0203 */
[----:B------:R-:W-:Y:S02]  /*0520*/  IADD3 R4, PT, PT, R4, 0x8, RZ ;  /* 0x0000000804047810 */ /* 0x000fe40007ffe0ff */
[----:B------:R0:W1:Y:S02]  /*0530*/  LDS R23, [R3] ;  /* 0x0000000003177984 */ /* 0x0000640000000800 */
[----:B------:R-:W-:Y:S02]  /*0540*/  LEA R27, R0, R25, 0x2 ;  /* 0x00000019001b7211 */ /* 0x000fe400078e10ff */
[----:B------:R-:W-:Y:S01]  /*0550*/  LDS R5, [R2+-0xc] ;  /* 0xfffff40002057984 */ /* 0x000fe20000000800 */
[----:B------:R-:W-:Y:S02]  /*0560*/  ISETP.NE.AND P1, PT, R4, RZ, PT ;  /* 0x000000ff0400720c */ /* 0x000fe40003f25270 */
[C---:B------:R-:W-:Y:S01]  /*0570*/  IMAD R29, R0.reuse, 0x4, R27 ;  /* 0x00000004001d7824 */ /* 0x040fe200078e021b */
[----:B------:R-:W2:Y:S01]  /*0580*/  LDS R25, [R25] ;  /* 0x0000000019197984 */ /* 0x000ea20000000800 */
[----:B0-----:R-:W-:-:S03]  /*0590*/  IMAD R3, R0, 0x20, R3 ;  /* 0x0000002000037824 */ /* 0x001fc600078e0203 */
[----:B------:R-:W-:Y:S04]  /*05a0*/  LDS R19, [R27] ;  /* 0x000000001b137984 */ /* 0x000fe80000000800 */
[----:B------:R-:W0:Y:S04]  /*05b0*/  LDS R22, [R2+-0x8] ;  /* 0xfffff80002167984 */ /* 0x000e280000000800 */
[----:B------:R-:W-:Y:S01]  /*05c0*/  LDS R28, [R2+0x8] ;  /* 0x00000800021c7984 */ /* 0x000fe20000000800 */
[----:B-1----:R-:W-:Y:S01]  /*05d0*/  FFMA R24, R21, R23, R18 ;  /* 0x0000001715187223 */ /* 0x002fe20000000012 */
[----:B------:R-:W-:-:S02]  /*05e0*/  LEA R23, R0, R29, 0x2 ;  /* 0x0000001d00177211 */ /* 0x000fc400078e10ff */
[----:B------:R-:W-:Y:S04]  /*05f0*/  LDS R18, [R2+-0x4] ;  /* 0xfffffc0002127984 */ /* 0x000fe80000000800 */
[----:B------:R-:W1:Y:S01]  /*0600*/  LDS R21, [R29] ;  /* 0x000000001d157984 */ /* 0x000e620000000800 */
[----:B------:R-:W-:Y:S02]  /*0610*/  IMAD R26, R0, 0x4, R23 ;  /* 0x00000004001a7824 */ /* 0x000fe400078e0217 */
[----:B--2---:R-:W-:-:S04]  /*0620*/  FFMA R5, R5, R25, R24 ;  /* 0x0000001905057223 */ /* 0x004fc80000000018 */
[----:B0-----:R-:W-:Y:S02]  /*0630*/  FFMA R19, R22, R19, R5 ;  /* 0x0000001316137223 */ /* 0x001fe40000000005 */
[----:B------:R-:W-:Y:S04]  /*0640*/  LDS R5, [R2] ;  /* 0x0000000002057984 */ /* 0x000fe80000000800 */
[----:B------:R-:W0:Y:S01]  /*0650*/  LDS R22, [R23] ;  /* 0x0000000017167984 */ /* 0x000e220000000800 */
[----:B-1----:R-:W-:Y:S01]  /*0660*/  FFMA R24, R18, R21, R19 ;  /* 0x0000001512187223 */ /* 0x002fe20000000013 */
[C---:B------:R-:W-:Y:S02]  /*0670*/  LEA R19, R0.reuse, R26, 0x2 ;  /* 0x0000001a00137211 */ /* 0x040fe400078e10ff */
[----:B------:R-:W-:Y:S04]  /*0680*/  LDS R18, [R2+0x4] ;  /* 0x0000040002127984 */ /* 0x000fe80000000800 */
[----:B------:R-:W1:Y:S01]  /*0690*/  LDS R26, [R26] ;  /* 0x000000001a1a7984 */ /* 0x000e620000000800 */
[----:B------:R-:W-:-:S03]  /*06a0*/  IMAD R25, R0, 0x4, R19 ;  /* 0x0000000400197824 */ /* 0x000fc600078e0213 */
[----:B------:R-:W2:Y:S04]  /*06b0*/  LDS R19, [R19] ;  /* 0x0000000013137984 */ /* 0x000ea80000000800 */
[----:B------:R-:W-:Y:S01]  /*06c0*/  LDS R25, [R25] ;  /* 0x0000000019197984 */ /* 0x000fe20000000800 */
[----:B0-----:R-:W-:-:S03]  /*06d0*/  FFMA R5, R5, R22, R24 ;  /* 0x0000001605057223 */ /* 0x001fc60000000018 */
[----:B------:R0:W3:Y:S02]  /*06e0*/  LDS R21, [R2+0xc] ;  /* 0x00000c0002157984 */ /* 0x0000e40000000800 */
[----:B0-----:R-:W-:Y:S01]  /*06f0*/  IADD3 R2, PT, PT, R2, 0x20, RZ ;  /* 0x0000002002027810 */ /* 0x001fe20007ffe0ff */
[----:B-1----:R-:W-:-:S04]  /*0700*/  FFMA R5, R18, R26, R5 ;  /* 0x0000001a12057223 */ /* 0x002fc80000000005 */
[----:B--2---:R-:W-:-:S04]  /*0710*/  FFMA R5, R28, R19, R5 ;  /* 0x000000131c057223 */ /* 0x004fc80000000005 */
[----:B---3--:R-:W-:Y:S01]  /*0720*/  FFMA R18, R21, R25, R5 ;  /* 0x0000001915127223 */ /* 0x008fe20000000005 */
[----:B------:R-:W-:Y:S06]  /*0730*/  @P1 BRA `(.L_x_2) ;  /* 0xfffffffc00701947 */ /* 0x000fec000383ffff */
[----:B------:R-:W-:-:S07]  /*0740*/  IMAD.MOV.U32 R19, RZ, RZ, R12 ;  /* 0x000000ffff137224 */ /* 0x000fce00078e000c */
.L_x_1:
[----:B------:R-:W-:-:S13]  /*0750*/  ISETP.NE.AND P1, PT, R20, RZ, PT ;  /* 0x000000ff1400720c */ /* 0x000fda0003f25270 */
[----:B------:R-:W-:Y:S05]  /*0760*/  @!P1 BRA `(.L_x_3) ;  /* 0x0000000400009947 */ /* 0x000fea0003800000 */
[----:B0-----:R-:W-:Y:S02]  /*0770*/  IADD3 R2, PT, PT, R20, -0x1, RZ ;  /* 0xffffffff14027810 */ /* 0x001fe40007ffe0ff */
[----:B------:R-:W-:Y:S02]  /*0780*/  LOP3.LUT P2, R22, R0, 0x3, RZ, 0xc0, !PT ;  /* 0x0000000300167812 */ /* 0x000fe4000784c0ff */
[----:B------:R-:W-:-:S13]  /*0790*/  ISETP.GE.U32.AND P1, PT, R2, 0x3, PT ;  /* 0x000000030200780c */ /* 0x000fda0003f26070 */
[----:B------:R-:W-:Y:S05]  /*07a0*/  @!P1 BRA `(.L_x_4) ;  /* 0x0000000000649947 */ /* 0x000fea0003800000 */
[----:B------:R-:W0:Y:S01]  /*07b0*/  S2UR UR6, SR_CgaCtaId ;  /* 0x00000000000679c3 */ /* 0x000e220000008800 */
[----:B------:R-:W-:Y:S01]  /*07c0*/  UMOV UR5, 0x400 ;  /* 0x0000040000057882 */ /* 0x000fe20000000000 */
[C---:B------:R-:W-:Y:S01]  /*07d0*/  IMAD R3, R19.reuse, R0, R9 ;  /* 0x0000000013037224 */ /* 0x040fe200078e0209 */
[----:B------:R-:W-:Y:S01]  /*07e0*/  UIADD3 UR7, UPT, UPT, UR5, 0x400, URZ ;  /* 0x0000040005077890 */ /* 0x000fe2000fffe0ff */
[----:B------:R-:W-:Y:S02]  /*07f0*/  IMAD.IADD R2, R10, 0x1, R19 ;  /* 0x000000010a027824 */ /* 0x000fe400078e0213 */
[----:B------:R-:W-:Y:S01]  /*0800*/  VIADD R19, R19, 0x4 ;  /* 0x0000000413137836 */ /* 0x000fe20000000000 */
[----:B0-----:R-:W-:Y:S02]  /*0810*/  ULEA UR7, UR6, UR7, 0x18 ;  /* 0x0000000706077291 */ /* 0x001fe4000f8ec0ff */
[----:B------:R-:W-:-:S04]  /*0820*/  ULEA UR5, UR6, UR5, 0x18 ;  /* 0x0000000506057291 */ /* 0x000fc8000f8ec0ff */
[----:B------:R-:W-:Y:S02]  /*0830*/  LEA R21, R3, UR7, 0x2 ;  /* 0x0000000703157c11 */ /* 0x000fe4000f8e10ff */
[----:B------:R-:W-:Y:S02]  /*0840*/  LEA R4, R2, UR5, 0x2 ;  /* 0x0000000502047c11 */ /* 0x000fe4000f8e10ff */
[C---:B------:R-:W-:Y:S02]  /*0850*/  LEA R23, R0.reuse, R21, 0x2 ;  /* 0x0000001500177211 */ /* 0x040fe400078e10ff */
[----:B------:R-:W-:Y:S03]  /*0860*/  LDS R21, [R21] ;  /* 0x0000000015157984 */ /* 0x000fe60000000800 */
[C---:B------:R-:W-:Y:S01]  /*0870*/  IMAD R25, R0.reuse, 0x4, R23 ;  /* 0x0000000400197824 */ /* 0x040fe200078e0217 */
[----:B------:R-:W0:Y:S04]  /*0880*/  LDS R5, [R4] ;  /* 0x0000000004057984 */ /* 0x000e280000000800 */
[----:B------:R-:W-:Y:S01]  /*0890*/  LDS R3, [R4+0x4] ;  /* 0x0000040004037984 */ /* 0x000fe20000000800 */
[----:B------:R-:W-:-:S03]  /*08a0*/  LEA R26, R0, R25, 0x2 ;  /* 0x00000019001a7211 */ /* 0x000fc600078e10ff */
[----:B------:R-:W1:Y:S04]  /*08b0*/  LDS R23, [R23] ;  /* 0x0000000017177984 */ /* 0x000e680000000800 */
[----:B------:R-:W-:Y:S04]  /*08c0*/  LDS R2, [R25] ;  /* 0x0000000019027984 */ /* 0x000fe80000000800 */
[----:B------:R-:W2:Y:S04]  /*08d0*/  LDS R24, [R4+0x8] ;  /* 0x0000080004187984 */ /* 0x000ea80000000800 */
[----:B------:R-:W-:Y:S04]  /*08e0*/  LDS R27, [R4+0xc] ;  /* 0x00000c00041b7984 */ /* 0x000fe80000000800 */
[----:B------:R-:W3:Y:S01]  /*08f0*/  LDS R26, [R26] ;  /* 0x000000001a1a7984 */ /* 0x000ee20000000800 */
[----:B0-----:R-:W-:-:S04]  /*0900*/  FFMA R18, R5, R21, R18 ;  /* 0x0000001505127223 */ /* 0x001fc80000000012 */
[----:B-1----:R-:W-:-:S04]  /*0910*/  FFMA R3, R3, R23, R18 ;  /* 0x0000001703037223 */ /* 0x002fc80000000012 */
[----:B--2---:R-:W-:-:S04]  /*0920*/  FFMA R2, R24, R2, R3 ;  /* 0x0000000218027223 */ /* 0x004fc80000000003 */
[----:B---3--:R-:W-:-:S07]  /*0930*/  FFMA R18, R27, R26, R2 ;  /* 0x0000001a1b127223 */ /* 0x008fce0000000002 */
.L_x_4:
[----:B------:R-:W-:Y:S05]  /*0940*/  @!P2 BRA `(.L_x_3) ;  /* 0x000000000088a947 */ /* 0x000fea0003800000 */
[----:B------:R-:W-:Y:S02]  /*0950*/  ISETP.NE.AND P1, PT, R22, 0x1, PT ;  /* 0x000000011600780c */ /* 0x000fe40003f25270 */
[----:B------:R-:W-:-:S04]  /*0960*/  LOP3.LUT R2, R0, 0x1, RZ, 0xc0, !PT ;  /* 0x0000000100027812 */ /* 0x000fc800078ec0ff */
[----:B------:R-:W-:-:S07]  /*0970*/  ISETP.NE.U32.AND P2, PT, R2, 0x1, PT ;  /* 0x000000010200780c */ /* 0x000fce0003f45070 */
[----:B------:R-:W-:Y:S06]  /*0980*/  @!P1 BRA `(.L_x_5) ;  /* 0x0000000000449947 */ /* 0x000fec0003800000 */
[----:B------:R-:W0:Y:S01]  /*0990*/  S2UR UR6, SR_CgaCtaId ;  /* 0x00000000000679c3 */ /* 0x000e220000008800 */
[----:B------:R-:W-:Y:S01]  /*09a0*/  UMOV UR5, 0x400 ;  /* 0x0000040000057882 */ /* 0x000fe20000000000 */
[C---:B------:R-:W-:Y:S01]  /*09b0*/  IMAD R3, R19.reuse, R0, R9 ;  /* 0x0000000013037224 */ /* 0x040fe200078e0209 */
[----:B------:R-:W-:Y:S01]  /*09c0*/  UIADD3 UR7, UPT, UPT, UR5, 0x400, URZ ;  /* 0x0000040005077890 */ /* 0x000fe2000fffe0ff */
[----:B------:R-:W-:Y:S02]  /*09d0*/  IADD3 R2, PT, PT, R10, R19, RZ ;  /* 0x000000130a027210 */ /* 0x000fe40007ffe0ff */
[----:B------:R-:W-:Y:S01]  /*09e0*/  IADD3 R19, PT, PT, R19, 0x2, RZ ;  /* 0x0000000213137810 */ /* 0x000fe20007ffe0ff */
[----:B0-----:R-:W-:Y:S02]  /*09f0*/  ULEA UR7, UR6, UR7, 0x18 ;  /* 0x0000000706077291 */ /* 0x001fe4000f8ec0ff */
[----:B------:R-:W-:-:S04]  /*0a00*/  ULEA UR5, UR6, UR5, 0x18 ;  /* 0x0000000506057291 */ /* 0x000fc8000f8ec0ff */
[----:B------:R-:W-:Y:S02]  /*0a10*/  LEA R5, R3, UR7, 0x2 ;  /* 0x0000000703057c11 */ /* 0x000fe4000f8e10ff */
[----:B------:R-:W-:-:S03]  /*0a20*/  LEA R2, R2, UR5, 0x2 ;  /* 0x0000000502027c11 */ /* 0x000fc6000f8e10ff */
[----:B------:R-:W-:Y:S02]  /*0a30*/  IMAD R21, R0, 0x4, R5 ;  /* 0x0000000400157824 */ /* 0x000fe400078e0205 */
[----:B------:R-:W-:Y:S04]  /*0a40*/  LDS R3, [R2] ;  /* 0x0000000002037984 */ /* 0x000fe80000000800 */
[----:B------:R-:W0:Y:S04]  /*0a50*/  LDS R5, [R5] ;  /* 0x0000000005057984 */ /* 0x000e280000000800 */
[----:B------:R-:W-:Y:S04]  /*0a60*/  LDS R4, [R2+0x4] ;  /* 0x0000040002047984 */ /* 0x000fe80000000800 */
[----:B------:R-:W1:Y:S01]  /*0a70*/  LDS R21, [R21] ;  /* 0x0000000015157984 */ /* 0x000e620000000800 */
[----:B0-----:R-:W-:-:S04]  /*0a80*/  FFMA R3, R3, R5, R18 ;  /* 0x0000000503037223 */ /* 0x001fc80000000012 */
[----:B-1----:R-:W-:-:S07]  /*0a90*/  FFMA R18, R4, R21, R3 ;  /* 0x0000001504127223 */ /* 0x002fce0000000003 */
.L_x_5:
[----:B------:R-:W-:Y:S05]  /*0aa0*/  @P2 BRA `(.L_x_3) ;  /* 0x0000000000302947 */ /* 0x000fea0003800000 */
[----:B------:R-:W0:Y:S01]  /*0ab0*/  S2UR UR6, SR_CgaCtaId ;  /* 0x00000000000679c3 */ /* 0x000e220000008800 */
[----:B------:R-:W-:Y:S01]  /*0ac0*/  UMOV UR5, 0x400 ;  /* 0x0000040000057882 */ /* 0x000fe20000000000 */
[-C--:B------:R-:W-:Y:S01]  /*0ad0*/  IMAD R3, R0, R19.reuse, R9 ;  /* 0x0000001300037224 */ /* 0x080fe200078e0209 */
[----:B------:R-:W-:Y:S01]  /*0ae0*/  UIADD3 UR7, UPT, UPT, UR5, 0x400, URZ ;  /* 0x0000040005077890 */ /* 0x000fe2000fffe0ff */
[----:B------:R-:W-:-:S03]  /*0af0*/  IADD3 R2, PT, PT, R10, R19, RZ ;  /* 0x000000130a027210 */ /* 0x000fc60007ffe0ff */
[----:B0-----:R-:W-:Y:S02]  /*0b00*/  ULEA UR7, UR6, UR7, 0x18 ;  /* 0x0000000706077291 */ /* 0x001fe4000f8ec0ff */
[----:B------:R-:W-:-:S04]  /*0b10*/  ULEA UR5, UR6, UR5, 0x18 ;  /* 0x0000000506057291 */ /* 0x000fc8000f8ec0ff */
[----:B------:R-:W-:Y:S02]  /*0b20*/  LEA R4, R3, UR7, 0x2 ;  /* 0x0000000703047c11 */ /* 0x000fe4000f8e10ff */
[----:B------:R-:W-:-:S04]  /*0b30*/  LEA R2, R2, UR5, 0x2 ;  /* 0x0000000502027c11 */ /* 0x000fc8000f8e10ff */
[----:B------:R-:W-:Y:S04]  /*0b40*/  LDS R4, [R4] ;  /* 0x0000000004047984 */ /* 0x000fe80000000800 */
[----:B------:R-:W0:Y:S02]  /*0b50*/  LDS R3, [R2] ;  /* 0x0000000002037984 */ /* 0x000e240000000800 */
[----:B0-----:R-:W-:-:S07]  /*0b60*/  FFMA R18, R3, R4, R18 ;  /* 0x0000000403127223 */ /* 0x001fce0000000012 */
.L_x_3:
[----:B------:R-:W-:Y:S06]  /*0b70*/  BAR.SYNC.DEFER_BLOCKING 0x0 ;  /* 0x0000000000007b1d */ /* 0x000fec0000010000 */
[----:B------:R-:W-:Y:S05]  /*0b80*/  @P0 BRA `(.L_x_6) ;  /* 0xfffffff800040947 */ /* 0x000fea000383ffff */
.L_x_0:
[----:B0-----:R-:W0:Y:S01]  /*0b90*/  LDC.64 R2, c[0x0][0x390] ;  /* 0x0000e400ff027b82 */ /* 0x001e220000000a00 */
[----:B------:R-:W-:-:S04]  /*0ba0*/  IMAD R11, R8, UR10, R11 ;  /* 0x0000000a080b7c24 */ /* 0x000fc8000f8e020b */
[----:B0-----:R-:W-:-:S05]  /*0bb0*/  IMAD.WIDE R2, R11, 0x4, R2 ;  /* 0x000000040b027825 */ /* 0x001fca00078e0202 */
[----:B------:R-:W-:Y:S01]  /*0bc0*/  STG.E desc[UR8][R2.64], R18 ;  /* 0x0000001202007986 */ /* 0x000fe2000c101908 */
[----:B------:R-:W-:Y:S05]  /*0bd0*/  EXIT ;  /* 0x000000000000794d */ /* 0x000fea0003800000 */
.L_x_7:
[----:B------:R-:W-:-:S00]  /*0be0*/  BRA `(.L_x_7) ;  /* 0xfffffffc00fc7947 */ /* 0x000fc0000383ffff */
[----:B------:R-:W-:-:S00]  /*0bf0*/  NOP ;  /* 0x0000000000007918 */ /* 0x000fc00000000000 */
        /* <DEDUP_REMOVED lines=8> */
.L_x_8:


//--------------------- .nv.shared._Z6matmulPfS_S_i --------------------------
	.section	.nv.shared._Z6matmulPfS_S_i,"aw",@nobits
	.sectionflags	@""
	.align	4
.nv.shared._Z6matmulPfS_S_i:
	.zero		3072


//--------------------- .nv.shared.reserved.0     --------------------------
	.section	.nv.shared.reserved.0,"aw",@nobits
	.weak		__nv_reservedSMEM_offset_0_alias
	.size		__nv_reservedSMEM_offset_0_alias, 0, 64
	.other		__nv_reservedSMEM_offset_0_alias,@"STO_CUDA_RESERVED_SHARED STV_DEFAULT"
__nv_reservedSMEM_offset_0_alias:
	.zero		0
	.zero		64


//--------------------- .nv.constant0._Z6matmulPfS_S_i --------------------------
	.section	.nv.constant0._Z6matmulPfS_S_i,"a",@progbits
	.sectionflags	@""
	.align	4
.nv.constant0._Z6matmulPfS_S_i:
	.zero		924


//--------------------- SYMBOLS --------------------------

	.type		.nv.reservedSmem.offset0,@object
	.size		.nv.reservedSmem.offset0,0x4
	.type		.nv.reservedSmem.cap,@object
	.size		.nv.reservedSmem.cap,0x4
